//
// Generated by NVIDIA NVVM Compiler
//
// Compiler Build ID: CL-36424714
// Cuda compilation tools, release 13.0, V13.0.88
// Based on NVVM 20.0.0
//

.version 9.0
.target sm_100
.address_size 64

	// .globl	_Z11gemm1_naiveiiiPfS_S_

.visible .entry _Z11gemm1_naiveiiiPfS_S_(
	.param .u32 _Z11gemm1_naiveiiiPfS_S__param_0,
	.param .u32 _Z11gemm1_naiveiiiPfS_S__param_1,
	.param .u32 _Z11gemm1_naiveiiiPfS_S__param_2,
	.param .u64 .ptr .align 1 _Z11gemm1_naiveiiiPfS_S__param_3,
	.param .u64 .ptr .align 1 _Z11gemm1_naiveiiiPfS_S__param_4,
	.param .u64 .ptr .align 1 _Z11gemm1_naiveiiiPfS_S__param_5
)
.maxntid 1024
{
	.reg .pred 	%p<10>;
	.reg .b32 	%r<75>;
	.reg .b32 	%f<68>;
	.reg .b64 	%rd<107>;

	ld.param.u32 	%r40, [_Z11gemm1_naiveiiiPfS_S__param_0];
	ld.param.u32 	%r41, [_Z11gemm1_naiveiiiPfS_S__param_2];
	ld.param.u64 	%rd9, [_Z11gemm1_naiveiiiPfS_S__param_3];
	ld.param.u64 	%rd10, [_Z11gemm1_naiveiiiPfS_S__param_4];
	cvta.to.global.u64 	%rd1, %rd10;
	cvta.to.global.u64 	%rd2, %rd9;
	mov.u32 	%r1, %tid.x;
	mov.u32 	%r2, %tid.y;
	mov.u32 	%r42, %ctaid.x;
	mov.u32 	%r43, %ctaid.y;
	shl.b32 	%r44, %r42, 5;
	cvt.s64.s32 	%rd3, %r44;
	shl.b32 	%r45, %r43, 5;
	mul.lo.s32 	%r46, %r41, %r45;
	cvt.s64.s32 	%rd4, %r46;
	mad.lo.s32 	%r3, %r40, %r45, %r44;
	setp.lt.s32 	%p1, %r41, 1;
	mov.f32 	%f67, 0f00000000;
	@%p1 bra 	$L__BB0_12;
	mul.lo.s32 	%r4, %r41, %r2;
	and.b32  	%r5, %r41, 7;
	setp.lt.u32 	%p2, %r41, 8;
	mov.f32 	%f67, 0f00000000;
	mov.b32 	%r73, 0;
	@%p2 bra 	$L__BB0_4;
	and.b32  	%r48, %r41, 2147483640;
	neg.s32 	%r71, %r48;
	shl.b32 	%r7, %r40, 3;
	mad.lo.s32 	%r69, %r40, 7, %r1;
	mad.lo.s32 	%r68, %r40, 6, %r1;
	mad.lo.s32 	%r67, %r40, 5, %r1;
	shl.b32 	%r49, %r40, 2;
	add.s32 	%r66, %r1, %r49;
	mad.lo.s32 	%r65, %r40, 3, %r1;
	shl.b32 	%r50, %r40, 1;
	add.s32 	%r64, %r1, %r50;
	cvt.u64.u32 	%rd11, %r4;
	add.s64 	%rd12, %rd4, %rd11;
	shl.b64 	%rd13, %rd12, 2;
	add.s64 	%rd14, %rd13, %rd1;
	add.s64 	%rd106, %rd14, 16;
	add.s32 	%r63, %r1, %r40;
	mov.f32 	%f67, 0f00000000;
	mov.u32 	%r70, %r1;
$L__BB0_3:
	.pragma "nounroll";
	and.b32  	%r73, %r41, 2147483640;
	cvt.s64.s32 	%rd15, %r70;
	add.s64 	%rd16, %rd15, %rd3;
	shl.b64 	%rd17, %rd16, 2;
	add.s64 	%rd18, %rd2, %rd17;
	ld.global.f32 	%f17, [%rd18];
	ld.global.f32 	%f18, [%rd106+-16];
	fma.rn.f32 	%f19, %f17, %f18, %f67;
	cvt.s64.s32 	%rd19, %r63;
	add.s64 	%rd20, %rd19, %rd3;
	shl.b64 	%rd21, %rd20, 2;
	add.s64 	%rd22, %rd2, %rd21;
	ld.global.f32 	%f20, [%rd22];
	ld.global.f32 	%f21, [%rd106+-12];
	fma.rn.f32 	%f22, %f20, %f21, %f19;
	cvt.s64.s32 	%rd23, %r64;
	add.s64 	%rd24, %rd23, %rd3;
	shl.b64 	%rd25, %rd24, 2;
	add.s64 	%rd26, %rd2, %rd25;
	ld.global.f32 	%f23, [%rd26];
	ld.global.f32 	%f24, [%rd106+-8];
	fma.rn.f32 	%f25, %f23, %f24, %f22;
	cvt.s64.s32 	%rd27, %r65;
	add.s64 	%rd28, %rd27, %rd3;
	shl.b64 	%rd29, %rd28, 2;
	add.s64 	%rd30, %rd2, %rd29;
	ld.global.f32 	%f26, [%rd30];
	ld.global.f32 	%f27, [%rd106+-4];
	fma.rn.f32 	%f28, %f26, %f27, %f25;
	cvt.s64.s32 	%rd31, %r66;
	add.s64 	%rd32, %rd31, %rd3;
	shl.b64 	%rd33, %rd32, 2;
	add.s64 	%rd34, %rd2, %rd33;
	ld.global.f32 	%f29, [%rd34];
	ld.global.f32 	%f30, [%rd106];
	fma.rn.f32 	%f31, %f29, %f30, %f28;
	cvt.s64.s32 	%rd35, %r67;
	add.s64 	%rd36, %rd35, %rd3;
	shl.b64 	%rd37, %rd36, 2;
	add.s64 	%rd38, %rd2, %rd37;
	ld.global.f32 	%f32, [%rd38];
	ld.global.f32 	%f33, [%rd106+4];
	fma.rn.f32 	%f34, %f32, %f33, %f31;
	cvt.s64.s32 	%rd39, %r68;
	add.s64 	%rd40, %rd39, %rd3;
	shl.b64 	%rd41, %rd40, 2;
	add.s64 	%rd42, %rd2, %rd41;
	ld.global.f32 	%f35, [%rd42];
	ld.global.f32 	%f36, [%rd106+8];
	fma.rn.f32 	%f37, %f35, %f36, %f34;
	cvt.s64.s32 	%rd43, %r69;
	add.s64 	%rd44, %rd43, %rd3;
	shl.b64 	%rd45, %rd44, 2;
	add.s64 	%rd46, %rd2, %rd45;
	ld.global.f32 	%f38, [%rd46];
	ld.global.f32 	%f39, [%rd106+12];
	fma.rn.f32 	%f67, %f38, %f39, %f37;
	add.s32 	%r71, %r71, 8;
	add.s32 	%r70, %r70, %r7;
	add.s32 	%r69, %r69, %r7;
	add.s32 	%r68, %r68, %r7;
	add.s32 	%r67, %r67, %r7;
	add.s32 	%r66, %r66, %r7;
	add.s32 	%r65, %r65, %r7;
	add.s32 	%r64, %r64, %r7;
	add.s64 	%rd106, %rd106, 32;
	add.s32 	%r63, %r63, %r7;
	setp.ne.s32 	%p3, %r71, 0;
	@%p3 bra 	$L__BB0_3;
$L__BB0_4:
	setp.eq.s32 	%p4, %r5, 0;
	@%p4 bra 	$L__BB0_12;
	and.b32  	%r35, %r41, 3;
	setp.lt.u32 	%p5, %r5, 4;
	@%p5 bra 	$L__BB0_7;
	mad.lo.s32 	%r51, %r73, %r40, %r1;
	cvt.s64.s32 	%rd47, %r51;
	add.s64 	%rd48, %rd47, %rd3;
	shl.b64 	%rd49, %rd48, 2;
	add.s64 	%rd50, %rd2, %rd49;
	ld.global.f32 	%f41, [%rd50];
	add.s32 	%r52, %r73, %r4;
	cvt.u64.u32 	%rd51, %r52;
	add.s64 	%rd52, %rd51, %rd4;
	shl.b64 	%rd53, %rd52, 2;
	add.s64 	%rd54, %rd1, %rd53;
	ld.global.f32 	%f42, [%rd54];
	fma.rn.f32 	%f43, %f41, %f42, %f67;
	add.s32 	%r53, %r51, %r40;
	cvt.s64.s32 	%rd55, %r53;
	add.s64 	%rd56, %rd55, %rd3;
	shl.b64 	%rd57, %rd56, 2;
	add.s64 	%rd58, %rd2, %rd57;
	ld.global.f32 	%f44, [%rd58];
	cvt.u64.u32 	%rd59, %r4;
	cvt.u64.u32 	%rd60, %r73;
	add.s64 	%rd61, %rd60, %rd59;
	add.s64 	%rd62, %rd61, %rd4;
	shl.b64 	%rd63, %rd62, 2;
	add.s64 	%rd64, %rd1, %rd63;
	ld.global.f32 	%f45, [%rd64+4];
	fma.rn.f32 	%f46, %f44, %f45, %f43;
	add.s32 	%r54, %r53, %r40;
	cvt.s64.s32 	%rd65, %r54;
	add.s64 	%rd66, %rd65, %rd3;
	shl.b64 	%rd67, %rd66, 2;
	add.s64 	%rd68, %rd2, %rd67;
	ld.global.f32 	%f47, [%rd68];
	ld.global.f32 	%f48, [%rd64+8];
	fma.rn.f32 	%f49, %f47, %f48, %f46;
	add.s32 	%r55, %r54, %r40;
	cvt.s64.s32 	%rd69, %r55;
	add.s64 	%rd70, %rd69, %rd3;
	shl.b64 	%rd71, %rd70, 2;
	add.s64 	%rd72, %rd2, %rd71;
	ld.global.f32 	%f50, [%rd72];
	ld.global.f32 	%f51, [%rd64+12];
	fma.rn.f32 	%f67, %f50, %f51, %f49;
	add.s32 	%r73, %r73, 4;
$L__BB0_7:
	setp.eq.s32 	%p6, %r35, 0;
	@%p6 bra 	$L__BB0_12;
	setp.eq.s32 	%p7, %r35, 1;
	@%p7 bra 	$L__BB0_10;
	mad.lo.s32 	%r56, %r73, %r40, %r1;
	cvt.s64.s32 	%rd73, %r56;
	add.s64 	%rd74, %rd73, %rd3;
	shl.b64 	%rd75, %rd74, 2;
	add.s64 	%rd76, %rd2, %rd75;
	ld.global.f32 	%f53, [%rd76];
	add.s32 	%r57, %r73, %r4;
	cvt.u64.u32 	%rd77, %r57;
	add.s64 	%rd78, %rd77, %rd4;
	shl.b64 	%rd79, %rd78, 2;
	add.s64 	%rd80, %rd1, %rd79;
	ld.global.f32 	%f54, [%rd80];
	fma.rn.f32 	%f55, %f53, %f54, %f67;
	add.s32 	%r58, %r56, %r40;
	cvt.s64.s32 	%rd81, %r58;
	add.s64 	%rd82, %rd81, %rd3;
	shl.b64 	%rd83, %rd82, 2;
	add.s64 	%rd84, %rd2, %rd83;
	ld.global.f32 	%f56, [%rd84];
	cvt.u64.u32 	%rd85, %r4;
	cvt.u64.u32 	%rd86, %r73;
	add.s64 	%rd87, %rd86, %rd85;
	add.s64 	%rd88, %rd87, %rd4;
	shl.b64 	%rd89, %rd88, 2;
	add.s64 	%rd90, %rd1, %rd89;
	ld.global.f32 	%f57, [%rd90+4];
	fma.rn.f32 	%f67, %f56, %f57, %f55;
	add.s32 	%r73, %r73, 2;
$L__BB0_10:
	and.b32  	%r59, %r41, 1;
	setp.eq.b32 	%p8, %r59, 1;
	not.pred 	%p9, %p8;
	@%p9 bra 	$L__BB0_12;
	mad.lo.s32 	%r60, %r73, %r40, %r1;
	cvt.s64.s32 	%rd91, %r60;
	add.s64 	%rd92, %rd91, %rd3;
	shl.b64 	%rd93, %rd92, 2;
	add.s64 	%rd94, %rd2, %rd93;
	ld.global.f32 	%f58, [%rd94];
	add.s32 	%r61, %r73, %r4;
	cvt.u64.u32 	%rd95, %r61;
	add.s64 	%rd96, %rd95, %rd4;
	shl.b64 	%rd97, %rd96, 2;
	add.s64 	%rd98, %rd1, %rd97;
	ld.global.f32 	%f59, [%rd98];
	fma.rn.f32 	%f67, %f58, %f59, %f67;
$L__BB0_12:
	ld.param.u64 	%rd105, [_Z11gemm1_naiveiiiPfS_S__param_5];
	cvta.to.global.u64 	%rd99, %rd105;
	cvt.s64.s32 	%rd100, %r3;
	mad.lo.s32 	%r62, %r40, %r2, %r1;
	cvt.s64.s32 	%rd101, %r62;
	add.s64 	%rd102, %rd100, %rd101;
	shl.b64 	%rd103, %rd102, 2;
	add.s64 	%rd104, %rd99, %rd103;
	st.global.f32 	[%rd104], %f67;
	ret;

}


// ===== COMPILED SASS (sm_100) =====

	.target	sm_100

	.elftype	@"ET_EXEC"


//--------------------- .note.nv.tkinfo           --------------------------
	.section	.note.nv.tkinfo,"",@"SHT_NOTE"
	.sectionflags	@"SHF_NOTE_NV_TKINFO"
	.tkinfo
        /*0018*/ 	.word	0x00000002
        /*0030*/ 	.string	""
        /*0030*/ 	.string	"ptxas"
        /*0030*/ 	.string	"Cuda compilation tools, release 13.0, V13.0.88"
        /*0030*/ 	.string	"Build cuda_13.0.r13.0/compiler.36424714_0"
        /*0030*/ 	.string	"-arch sm_100 -m 64 "



//--------------------- .note.nv.cuinfo           --------------------------
	.section	.note.nv.cuinfo,"",@"SHT_NOTE"
	.sectionflags	@"SHF_NOTE_NV_CUINFO"
        /*0018*/ 	.short	0x0002
        /*001a*/ 	.short	0x0064
        /*001c*/ 	.short	0x0082
	.zero		2


//--------------------- .nv.info                  --------------------------
	.section	.nv.info,"",@"SHT_CUDA_INFO"
	.align	4


	//----- nvinfo : EIATTR_REGCOUNT
	.align		4
        /*0000*/ 	.byte	0x04, 0x2f
        /*0002*/ 	.short	(.L_1 - .L_0)
	.align		4
.L_0:
        /*0004*/ 	.word	index@(_Z11gemm1_naiveiiiPfS_S_)
        /*0008*/ 	.word	0x0000001f


	//----- nvinfo : EIATTR_FRAME_SIZE
	.align		4
.L_1:
        /*000c*/ 	.byte	0x04, 0x11
        /*000e*/ 	.short	(.L_3 - .L_2)
	.align		4
.L_2:
        /*0010*/ 	.word	index@(_Z11gemm1_naiveiiiPfS_S_)
        /*0014*/ 	.word	0x00000000


	//----- nvinfo : EIATTR_MIN_STACK_SIZE
	.align		4
.L_3:
        /*0018*/ 	.byte	0x04, 0x12
        /*001a*/ 	.short	(.L_5 - .L_4)
	.align		4
.L_4:
        /*001c*/ 	.word	index@(_Z11gemm1_naiveiiiPfS_S_)
        /*0020*/ 	.word	0x00000000
.L_5:


//--------------------- .nv.compat                --------------------------
	.section	.nv.compat,"",@"SHT_CUDA_COMPAT_INFO"
	.align	4
        /*0000*/ 	.byte	0x02, 0x09, 0x00, 0x00, 0x02, 0x02, 0x01, 0x00, 0x02, 0x05, 0x05, 0x00, 0x03, 0x07, 0x01, 0x01
        /*0010*/ 	.byte	0x02, 0x03, 0x00, 0x00, 0x02, 0x06, 0x01, 0x00, 0x04, 0x0b, 0x08, 0x00, 0x09, 0x00, 0x00, 0x00
        /*0020*/ 	.byte	0x00, 0x00, 0x00, 0x00


//--------------------- .nv.info._Z11gemm1_naiveiiiPfS_S_ --------------------------
	.section	.nv.info._Z11gemm1_naiveiiiPfS_S_,"",@"SHT_CUDA_INFO"
	.sectionflags	@""
	.align	4


	//----- nvinfo : EIATTR_CUDA_API_VERSION
	.align		4
        /*0000*/ 	.byte	0x04, 0x37
        /*0002*/ 	.short	(.L_7 - .L_6)
.L_6:
        /*0004*/ 	.word	0x00000082


	//----- nvinfo : EIATTR_KPARAM_INFO
	.align		4
.L_7:
        /*0008*/ 	.byte	0x04, 0x17
        /*000a*/ 	.short	(.L_9 - .L_8)
.L_8:
        /*000c*/ 	.word	0x00000000
        /*0010*/ 	.short	0x0005
        /*0012*/ 	.short	0x0020
        /*0014*/ 	.byte	0x00, 0xf5, 0x21, 0x00


	//----- nvinfo : EIATTR_KPARAM_INFO
	.align		4
.L_9:
        /*0018*/ 	.byte	0x04, 0x17
        /*001a*/ 	.short	(.L_11 - .L_10)
.L_10:
        /*001c*/ 	.word	0x00000000
        /*0020*/ 	.short	0x0004
        /*0022*/ 	.short	0x0018
        /*0024*/ 	.byte	0x00, 0xf5, 0x21, 0x00


	//----- nvinfo : EIATTR_KPARAM_INFO
	.align		4
.L_11:
        /*0028*/ 	.byte	0x04, 0x17
        /*002a*/ 	.short	(.L_13 - .L_12)
.L_12:
        /*002c*/ 	.word	0x00000000
        /*0030*/ 	.short	0x0003
        /*0032*/ 	.short	0x0010
        /*0034*/ 	.byte	0x00, 0xf5, 0x21, 0x00


	//----- nvinfo : EIATTR_KPARAM_INFO
	.align		4
.L_13:
        /*0038*/ 	.byte	0x04, 0x17
        /*003a*/ 	.short	(.L_15 - .L_14)
.L_14:
        /*003c*/ 	.word	0x00000000
        /*0040*/ 	.short	0x0002
        /*0042*/ 	.short	0x0008
        /*0044*/ 	.byte	0x00, 0xf0, 0x11, 0x00


	//----- nvinfo : EIATTR_KPARAM_INFO
	.align		4
.L_15:
        /*0048*/ 	.byte	0x04, 0x17
        /*004a*/ 	.short	(.L_17 - .L_16)
.L_16:
        /*004c*/ 	.word	0x00000000
        /*0050*/ 	.short	0x0001
        /*0052*/ 	.short	0x0004
        /*0054*/ 	.byte	0x00, 0xf0, 0x11, 0x00


	//----- nvinfo : EIATTR_KPARAM_INFO
	.align		4
.L_17:
        /*0058*/ 	.byte	0x04, 0x17
        /*005a*/ 	.short	(.L_19 - .L_18)
.L_18:
        /*005c*/ 	.word	0x00000000
        /*0060*/ 	.short	0x0000
        /*0062*/ 	.short	0x0000
        /*0064*/ 	.byte	0x00, 0xf0, 0x11, 0x00


	//----- nvinfo : EIATTR_SPARSE_MMA_MASK
	.align		4
.L_19:
        /*0068*/ 	.byte	0x03, 0x50
        /*006a*/ 	.short	0x0000


	//----- nvinfo : EIATTR_MAXREG_COUNT
	.align		4
        /*006c*/ 	.byte	0x03, 0x1b
        /*006e*/ 	.short	0x0040


	//----- nvinfo : EIATTR_MERCURY_ISA_VERSION
	.align		4
        /*0070*/ 	.byte	0x03, 0x5f
        /*0072*/ 	.short	0x0101


	//----- nvinfo : EIATTR_VRC_CTA_INIT_COUNT
	.align		4
        /*0074*/ 	.byte	0x02, 0x4a
	.zero		1
	.zero		1


	//----- nvinfo : EIATTR_EXIT_INSTR_OFFSETS
	.align		4
        /*0078*/ 	.byte	0x04, 0x1c
        /*007a*/ 	.short	(.L_21 - .L_20)


	//   ....[0]....
.L_20:
        /*007c*/ 	.word	0x00000d90


	//----- nvinfo : EIATTR_MAX_THREADS
	.align		4
.L_21:
        /*0080*/ 	.byte	0x04, 0x05
        /*0082*/ 	.short	(.L_23 - .L_22)
.L_22:
        /*0084*/ 	.word	0x00000400
        /*0088*/ 	.word	0x00000001
        /*008c*/ 	.word	0x00000001


	//----- nvinfo : EIATTR_CBANK_PARAM_SIZE
	.align		4
.L_23:
        /*0090*/ 	.byte	0x03, 0x19
        /*0092*/ 	.short	0x0028


	//----- nvinfo : EIATTR_PARAM_CBANK
	.align		4
        /*0094*/ 	.byte	0x04, 0x0a
        /*0096*/ 	.short	(.L_25 - .L_24)
	.align		4
.L_24:
        /*0098*/ 	.word	index@(.nv.constant0._Z11gemm1_naiveiiiPfS_S_)
        /*009c*/ 	.short	0x0380
        /*009e*/ 	.short	0x0028


	//----- nvinfo : EIATTR_SW_WAR
	.align		4
.L_25:
        /*00a0*/ 	.byte	0x04, 0x36
        /*00a2*/ 	.short	(.L_27 - .L_26)
.L_26:
        /*00a4*/ 	.word	0x00000008
.L_27:


//--------------------- .nv.callgraph             --------------------------
	.section	.nv.callgraph,"",@"SHT_CUDA_CALLGRAPH"
	.align	4
	.sectionentsize	8
	.align		4
        /*0000*/ 	.word	0x00000000
	.align		4
        /*0004*/ 	.word	0xffffffff
	.align		4
        /*0008*/ 	.word	0x00000000
	.align		4
        /*000c*/ 	.word	0xfffffffe
	.align		4
        /*0010*/ 	.word	0x00000000
	.align		4
        /*0014*/ 	.word	0xfffffffd
	.align		4
        /*0018*/ 	.word	0x00000000
	.align		4
        /*001c*/ 	.word	0xfffffffc


//--------------------- .text._Z11gemm1_naiveiiiPfS_S_ --------------------------
	.section	.text._Z11gemm1_naiveiiiPfS_S_,"ax",@progbits
	.align	128
        .global         _Z11gemm1_naiveiiiPfS_S_
        .type           _Z11gemm1_naiveiiiPfS_S_,@function
        .size           _Z11gemm1_naiveiiiPfS_S_,(.L_x_6 - _Z11gemm1_naiveiiiPfS_S_)
        .other          _Z11gemm1_naiveiiiPfS_S_,@"STO_CUDA_ENTRY STV_DEFAULT"
_Z11gemm1_naiveiiiPfS_S_:
.text._Z11gemm1_naiveiiiPfS_S_:
[----:B------:R-:W-:Y:S01]  /*0000*/  LDC R1, c[0x0][0x37c] ;  /* 0x0000df00ff017b82 */ /* 0x000fe20000000800 */
[----:B------:R-:W0:Y:S07]  /*0010*/  S2R R6, SR_CTAID.Y ;  /* 0x0000000000067919 */ /* 0x000e2e0000002600 */
[----:B------:R-:W1:Y:S01]  /*0020*/  S2UR UR5, SR_CTAID.X ;  /* 0x00000000000579c3 */ /* 0x000e620000002500 */
[----:B------:R-:W2:Y:S01]  /*0030*/  LDCU UR6, c[0x0][0x388] ;  /* 0x00007100ff0677ac */ /* 0x000ea20008000800 */
[----:B------:R-:W-:Y:S01]  /*0040*/  IMAD.MOV.U32 R11, RZ, RZ, RZ ;  /* 0x000000ffff0b7224 */ /* 0x000fe200078e00ff */
[----:B------:R-:W3:Y:S01]  /*0050*/  S2R R0, SR_TID.X ;  /* 0x0000000000007919 */ /* 0x000ee20000002100 */
[----:B------:R-:W4:Y:S01]  /*0060*/  LDCU.64 UR10, c[0x0][0x358] ;  /* 0x00006b00ff0a77ac */ /* 0x000f220008000a00 */
[----:B------:R-:W3:Y:S03]  /*0070*/  S2R R3, SR_TID.Y ;  /* 0x0000000000037919 */ /* 0x000ee60000002200 */
[----:B------:R-:W5:Y:S01]  /*0080*/  LDC R5, c[0x0][0x380] ;  /* 0x0000e000ff057b82 */ /* 0x000f620000000800 */
[----:B--2---:R-:W-:-:S02]  /*0090*/  UISETP.GE.AND UP0, UPT, UR6, 0x1, UPT ;  /* 0x000000010600788c */ /* 0x004fc4000bf06270 */
[----:B-1----:R-:W-:Y:S01]  /*00a0*/  USHF.L.U32 UR5, UR5, 0x5, URZ ;  /* 0x0000000505057899 */ /* 0x002fe200080006ff */
[----:B0-----:R-:W-:-:S05]  /*00b0*/  IMAD.SHL.U32 R6, R6, 0x20, RZ ;  /* 0x0000002006067824 */ /* 0x001fca00078e00ff */
[----:B-----5:R-:W-:Y:S01]  /*00c0*/  IMAD R4, R6, R5, UR5 ;  /* 0x0000000506047e24 */ /* 0x020fe2000f8e0205 */
[----:B---34-:R-:W-:Y:S06]  /*00d0*/  BRA.U !UP0, `(.L_x_0) ;  /* 0x0000000d080c7547 */ /* 0x018fec000b800000 */
[----:B------:R-:W-:Y:S02]  /*00e0*/  UISETP.GE.U32.AND UP0, UPT, UR6, 0x8, UPT ;  /* 0x000000080600788c */ /* 0x000fe4000bf06070 */
[----:B------:R-:W-:Y:S01]  /*00f0*/  IMAD R6, R6, UR6, RZ ;  /* 0x0000000606067c24 */ /* 0x000fe2000f8e02ff */
[----:B------:R-:W-:Y:S01]  /*0100*/  USHF.R.S32.HI UR9, URZ, 0x1f, UR5 ;  /* 0x0000001fff097899 */ /* 0x000fe20008011405 */
[----:B------:R-:W-:Y:S01]  /*0110*/  IMAD R7, R3, UR6, RZ ;  /* 0x0000000603077c24 */ /* 0x000fe2000f8e02ff */
[----:B------:R-:W-:Y:S01]  /*0120*/  ULOP3.LUT UR7, UR6, 0x7, URZ, 0xc0, !UPT ;  /* 0x0000000706077892 */ /* 0x000fe2000f8ec0ff */
[----:B------:R-:W-:Y:S01]  /*0130*/  IMAD.MOV.U32 R11, RZ, RZ, RZ ;  /* 0x000000ffff0b7224 */ /* 0x000fe200078e00ff */
[----:B------:R-:W-:Y:S01]  /*0140*/  SHF.R.S32.HI R8, RZ, 0x1f, R6 ;  /* 0x0000001fff087819 */ /* 0x000fe20000011406 */
[----:B------:R-:W-:Y:S01]  /*0150*/  UMOV UR4, URZ ;  /* 0x000000ff00047c82 */ /* 0x000fe20008000000 */
[----:B------:R-:W-:Y:S08]  /*0160*/  BRA.U !UP0, `(.L_x_1) ;  /* 0x0000000508687547 */ /* 0x000ff0000b800000 */
[----:B------:R-:W0:Y:S01]  /*0170*/  LDCU.64 UR12, c[0x0][0x398] ;  /* 0x00007300ff0c77ac */ /* 0x000e220008000a00 */
[----:B------:R-:W-:Y:S01]  /*0180*/  IADD3 R23, P0, PT, R6, R7, RZ ;  /* 0x0000000706177210 */ /* 0x000fe20007f1e0ff */
[C-C-:B------:R-:W-:Y:S01]  /*0190*/  IMAD R9, R5.reuse, 0x7, R0.reuse ;  /* 0x0000000705097824 */ /* 0x140fe200078e0200 */
[----:B------:R-:W-:Y:S01]  /*01a0*/  ULOP3.LUT UR4, UR6, 0x7ffffff8, URZ, 0xc0, !UPT ;  /* 0x7ffffff806047892 */ /* 0x000fe2000f8ec0ff */
[C---:B------:R-:W-:Y:S02]  /*01b0*/  IMAD R10, R5.reuse, 0x6, R0 ;  /* 0x00000006050a7824 */ /* 0x040fe400078e0200 */
[----:B------:R-:W-:Y:S01]  /*01c0*/  IMAD.X R2, RZ, RZ, R8, P0 ;  /* 0x000000ffff027224 */ /* 0x000fe200000e0608 */
[----:B------:R-:W-:Y:S01]  /*01d0*/  UIADD3 UR8, UPT, UPT, -UR4, URZ, URZ ;  /* 0x000000ff04087290 */ /* 0x000fe2000fffe1ff */
[C-C-:B------:R-:W-:Y:S02]  /*01e0*/  IMAD R12, R5.reuse, 0x5, R0.reuse ;  /* 0x00000005050c7824 */ /* 0x140fe400078e0200 */
[----:B------:R-:W-:-:S02]  /*01f0*/  IMAD R22, R5, 0x4, R0 ;  /* 0x0000000405167824 */ /* 0x000fc400078e0200 */
[C-C-:B------:R-:W-:Y:S02]  /*0200*/  IMAD R24, R5.reuse, 0x3, R0.reuse ;  /* 0x0000000305187824 */ /* 0x140fe400078e0200 */
[----:B------:R-:W-:Y:S02]  /*0210*/  IMAD R26, R5, 0x2, R0 ;  /* 0x00000002051a7824 */ /* 0x000fe400078e0200 */
[----:B------:R-:W-:Y:S01]  /*0220*/  IMAD.IADD R28, R0, 0x1, R5 ;  /* 0x00000001001c7824 */ /* 0x000fe200078e0205 */
[----:B0-----:R-:W-:Y:S01]  /*0230*/  LEA R13, P0, R23, UR12, 0x2 ;  /* 0x0000000c170d7c11 */ /* 0x001fe2000f8010ff */
[----:B------:R-:W-:-:S03]  /*0240*/  IMAD.MOV.U32 R11, RZ, RZ, RZ ;  /* 0x000000ffff0b7224 */ /* 0x000fc600078e00ff */
[----:B------:R-:W-:Y:S01]  /*0250*/  LEA.HI.X R23, R23, UR13, R2, 0x2, P0 ;  /* 0x0000000d17177c11 */ /* 0x000fe200080f1402 */
[----:B------:R-:W-:Y:S01]  /*0260*/  IMAD.MOV.U32 R2, RZ, RZ, R0 ;  /* 0x000000ffff027224 */ /* 0x000fe200078e0000 */
[----:B------:R-:W-:Y:S01]  /*0270*/  IADD3 R13, P0, PT, R13, 0x10, RZ ;  /* 0x000000100d0d7810 */ /* 0x000fe20007f1e0ff */
[----:B------:R-:W0:Y:S04]  /*0280*/  LDCU.64 UR12, c[0x0][0x390] ;  /* 0x00007200ff0c77ac */ /* 0x000e280008000a00 */
[----:B------:R-:W-:-:S08]  /*0290*/  IMAD.X R23, RZ, RZ, R23, P0 ;  /* 0x000000ffff177224 */ /* 0x000fd000000e0617 */
.L_x_2:
[----:B------:R-:W-:Y:S02]  /*02a0*/  IADD3 R14, P0, PT, R2, UR5, RZ ;  /* 0x00000005020e7c10 */ /* 0x000fe4000ff1e0ff */
[----:B------:R-:W-:Y:S02]  /*02b0*/  IADD3 R18, P1, PT, R28, UR5, RZ ;  /* 0x000000051c127c10 */ /* 0x000fe4000ff3e0ff */
[----:B------:R-:W-:Y:S02]  /*02c0*/  LEA.HI.X.SX32 R15, R2, UR9, 0x1, P0 ;  /* 0x00000009020f7c11 */ /* 0x000fe400080f0eff */
[----:B0-----:R-:W-:Y:S02]  /*02d0*/  LEA R16, P0, R14, UR12, 0x2 ;  /* 0x0000000c0e107c11 */ /* 0x001fe4000f8010ff */
[----:B------:R-:W-:Y:S02]  /*02e0*/  LEA.HI.X.SX32 R19, R28, UR9, 0x1, P1 ;  /* 0x000000091c137c11 */ /* 0x000fe400088f0eff */
[----:B------:R-:W-:Y:S01]  /*02f0*/  LEA.HI.X R17, R14, UR13, R15, 0x2, P0 ;  /* 0x0000000d0e117c11 */ /* 0x000fe200080f140f */
[----:B------:R-:W-:Y:S01]  /*0300*/  IMAD.MOV.U32 R14, RZ, RZ, R13 ;  /* 0x000000ffff0e7224 */ /* 0x000fe200078e000d */
[----:B------:R-:W-:Y:S01]  /*0310*/  LEA R20, P1, R18, UR12, 0x2 ;  /* 0x0000000c12147c11 */ /* 0x000fe2000f8210ff */
[----:B------:R-:W-:-:S02]  /*0320*/  IMAD.MOV.U32 R15, RZ, RZ, R23 ;  /* 0x000000ffff0f7224 */ /* 0x000fc400078e0017 */
[----:B------:R-:W2:Y:S01]  /*0330*/  LDG.E R16, desc[UR10][R16.64] ;  /* 0x0000000a10107981 */ /* 0x000ea2000c1e1900 */
[----:B------:R-:W-:-:S03]  /*0340*/  LEA.HI.X R21, R18, UR13, R19, 0x2, P1 ;  /* 0x0000000d12157c11 */ /* 0x000fc600088f1413 */
[----:B------:R-:W2:Y:S04]  /*0350*/  LDG.E R13, desc[UR10][R14.64+-0x10] ;  /* 0xfffff00a0e0d7981 */ /* 0x000ea8000c1e1900 */
[----:B------:R-:W3:Y:S04]  /*0360*/  LDG.E R20, desc[UR10][R20.64] ;  /* 0x0000000a14147981 */ /* 0x000ee8000c1e1900 */
[----:B------:R-:W3:Y:S01]  /*0370*/  LDG.E R18, desc[UR10][R14.64+-0xc] ;  /* 0xfffff40a0e127981 */ /* 0x000ee2000c1e1900 */
[----:B------:R-:W-:-:S04]  /*0380*/  IADD3 R19, P0, PT, R26, UR5, RZ ;  /* 0x000000051a137c10 */ /* 0x000fc8000ff1e0ff */
[----:B------:R-:W-:Y:S02]  /*0390*/  LEA.HI.X.SX32 R23, R26, UR9, 0x1, P0 ;  /* 0x000000091a177c11 */ /* 0x000fe400080f0eff */
[----:B------:R-:W-:-:S04]  /*03a0*/  IADD3 R25, P1, PT, R24, UR5, RZ ;  /* 0x0000000518197c10 */ /* 0x000fc8000ff3e0ff */
[----:B------:R-:W-:Y:S01]  /*03b0*/  LEA.HI.X.SX32 R27, R24, UR9, 0x1, P1 ;  /* 0x00000009181b7c11 */ /* 0x000fe200088f0eff */
[----:B--2---:R-:W-:Y:S01]  /*03c0*/  FFMA R11, R16, R13, R11 ;  /* 0x0000000d100b7223 */ /* 0x004fe2000000000b */
[----:B------:R-:W-:-:S04]  /*03d0*/  LEA R16, P0, R19, UR12, 0x2 ;  /* 0x0000000c13107c11 */ /* 0x000fc8000f8010ff */
[----:B------:R-:W-:Y:S02]  /*03e0*/  LEA.HI.X R17, R19, UR13, R23, 0x2, P0 ;  /* 0x0000000d13117c11 */ /* 0x000fe400080f1417 */
[----:B------:R-:W-:Y:S01]  /*03f0*/  IADD3 R13, P2, PT, R22, UR5, RZ ;  /* 0x00000005160d7c10 */ /* 0x000fe2000ff5e0ff */
[----:B---3--:R-:W-:Y:S01]  /*0400*/  FFMA R11, R20, R18, R11 ;  /* 0x00000012140b7223 */ /* 0x008fe2000000000b */
[C---:B------:R-:W-:Y:S01]  /*0410*/  LEA R18, P1, R25.reuse, UR12, 0x2 ;  /* 0x0000000c19127c11 */ /* 0x040fe2000f8210ff */
[----:B------:R-:W2:Y:S04]  /*0420*/  LDG.E R16, desc[UR10][R16.64] ;  /* 0x0000000a10107981 */ /* 0x000ea8000c1e1900 */
[----:B------:R-:W2:Y:S01]  /*0430*/  LDG.E R23, desc[UR10][R14.64+-0x8] ;  /* 0xfffff80a0e177981 */ /* 0x000ea2000c1e1900 */
[----:B------:R-:W-:-:S02]  /*0440*/  LEA.HI.X R19, R25, UR13, R27, 0x2, P1 ;  /* 0x0000000d19137c11 */ /* 0x000fc400088f141b */
[----:B------:R-:W-:Y:S01]  /*0450*/  LEA.HI.X.SX32 R21, R22, UR9, 0x1, P2 ;  /* 0x0000000916157c11 */ /* 0x000fe200090f0eff */
[----:B------:R-:W3:Y:S01]  /*0460*/  LDG.E R27, desc[UR10][R14.64] ;  /* 0x0000000a0e1b7981 */ /* 0x000ee2000c1e1900 */
[----:B------:R-:W-:-:S03]  /*0470*/  LEA R20, P0, R13, UR12, 0x2 ;  /* 0x0000000c0d147c11 */ /* 0x000fc6000f8010ff */
[----:B------:R0:W4:Y:S01]  /*0480*/  LDG.E R18, desc[UR10][R18.64] ;  /* 0x0000000a12127981 */ /* 0x000122000c1e1900 */
[----:B------:R-:W-:-:S03]  /*0490*/  LEA.HI.X R21, R13, UR13, R21, 0x2, P0 ;  /* 0x0000000d0d157c11 */ /* 0x000fc600080f1415 */
[----:B------:R-:W4:Y:S04]  /*04a0*/  LDG.E R13, desc[UR10][R14.64+-0x4] ;  /* 0xfffffc0a0e0d7981 */ /* 0x000f28000c1e1900 */
[----:B------:R-:W3:Y:S01]  /*04b0*/  LDG.E R20, desc[UR10][R20.64] ;  /* 0x0000000a14147981 */ /* 0x000ee2000c1e1900 */
[----:B------:R-:W-:-:S04]  /*04c0*/  IADD3 R25, P1, PT, R10, UR5, RZ ;  /* 0x000000050a197c10 */ /* 0x000fc8000ff3e0ff */
[----:B0-----:R-:W-:Y:S01]  /*04d0*/  LEA.HI.X.SX32 R19, R10, UR9, 0x1, P1 ;  /* 0x000000090a137c11 */ /* 0x001fe200088f0eff */
[----:B--2---:R-:W-:Y:S01]  /*04e0*/  FFMA R11, R16, R23, R11 ;  /* 0x00000017100b7223 */ /* 0x004fe2000000000b */
[----:B------:R-:W-:-:S04]  /*04f0*/  IADD3 R23, P0, PT, R12, UR5, RZ ;  /* 0x000000050c177c10 */ /* 0x000fc8000ff1e0ff */
[----:B------:R-:W-:Y:S02]  /*0500*/  LEA.HI.X.SX32 R17, R12, UR9, 0x1, P0 ;  /* 0x000000090c117c11 */ /* 0x000fe400080f0eff */
[----:B------:R-:W-:-:S04]  /*0510*/  LEA R16, P0, R23, UR12, 0x2 ;  /* 0x0000000c17107c11 */ /* 0x000fc8000f8010ff */
[----:B------:R-:W-:Y:S01]  /*0520*/  LEA.HI.X R17, R23, UR13, R17, 0x2, P0 ;  /* 0x0000000d17117c11 */ /* 0x000fe200080f1411 */
[----:B----4-:R-:W-:Y:S01]  /*0530*/  FFMA R11, R18, R13, R11 ;  /* 0x0000000d120b7223 */ /* 0x010fe2000000000b */
[----:B------:R-:W-:Y:S01]  /*0540*/  LEA R18, P1, R25, UR12, 0x2 ;  /* 0x0000000c19127c11 */ /* 0x000fe2000f8210ff */
[----:B------:R-:W2:Y:S01]  /*0550*/  LDG.E R23, desc[UR10][R14.64+0x4] ;  /* 0x0000040a0e177981 */ /* 0x000ea2000c1e1900 */
[----:B------:R-:W-:Y:S01]  /*0560*/  IADD3 R13, P2, PT, R9, UR5, RZ ;  /* 0x00000005090d7c10 */ /* 0x000fe2000ff5e0ff */
[----:B---3--:R-:W-:Y:S01]  /*0570*/  FFMA R11, R20, R27, R11 ;  /* 0x0000001b140b7223 */ /* 0x008fe2000000000b */
[----:B------:R-:W-:Y:S01]  /*0580*/  LEA.HI.X R19, R25, UR13, R19, 0x2, P1 ;  /* 0x0000000d19137c11 */ /* 0x000fe200088f1413 */
[----:B------:R-:W2:Y:S01]  /*0590*/  LDG.E R16, desc[UR10][R16.64] ;  /* 0x0000000a10107981 */ /* 0x000ea2000c1e1900 */
[----:B------:R-:W-:Y:S02]  /*05a0*/  LEA.HI.X.SX32 R21, R9, UR9, 0x1, P2 ;  /* 0x0000000909157c11 */ /* 0x000fe400090f0eff */
[C---:B------:R-:W-:Y:S01]  /*05b0*/  LEA R20, P0, R13.reuse, UR12, 0x2 ;  /* 0x0000000c0d147c11 */ /* 0x040fe2000f8010ff */
[----:B------:R-:W3:Y:S03]  /*05c0*/  LDG.E R18, desc[UR10][R18.64] ;  /* 0x0000000a12127981 */ /* 0x000ee6000c1e1900 */
[----:B------:R-:W-:Y:S01]  /*05d0*/  LEA.HI.X R21, R13, UR13, R21, 0x2, P0 ;  /* 0x0000000d0d157c11 */ /* 0x000fe200080f1415 */
[----:B------:R-:W3:Y:S04]  /*05e0*/  LDG.E R25, desc[UR10][R14.64+0x8] ;  /* 0x0000080a0e197981 */ /* 0x000ee8000c1e1900 */
[----:B------:R-:W4:Y:S04]  /*05f0*/  LDG.E R20, desc[UR10][R20.64] ;  /* 0x0000000a14147981 */ /* 0x000f28000c1e1900 */
[----:B------:R-:W4:Y:S01]  /*0600*/  LDG.E R27, desc[UR10][R14.64+0xc] ;  /* 0x00000c0a0e1b7981 */ /* 0x000f22000c1e1900 */
[----:B------:R-:W-:-:S04]  /*0610*/  UIADD3 UR8, UPT, UPT, UR8, 0x8, URZ ;  /* 0x0000000808087890 */ /* 0x000fc8000fffe0ff */
[----:B------:R-:W-:Y:S01]  /*0620*/  UISETP.NE.AND UP0, UPT, UR8, URZ, UPT ;  /* 0x000000ff0800728c */ /* 0x000fe2000bf05270 */
[----:B------:R-:W-:Y:S01]  /*0630*/  IADD3 R13, P0, PT, R14, 0x20, RZ ;  /* 0x000000200e0d7810 */ /* 0x000fe20007f1e0ff */
[C---:B------:R-:W-:Y:S02]  /*0640*/  IMAD R2, R5.reuse, 0x8, R2 ;  /* 0x0000000805027824 */ /* 0x040fe400078e0202 */
[C---:B------:R-:W-:Y:S02]  /*0650*/  IMAD R9, R5.reuse, 0x8, R9 ;  /* 0x0000000805097824 */ /* 0x040fe400078e0209 */
[C---:B------:R-:W-:Y:S02]  /*0660*/  IMAD R10, R5.reuse, 0x8, R10 ;  /* 0x00000008050a7824 */ /* 0x040fe400078e020a */
[C---:B------:R-:W-:Y:S02]  /*0670*/  IMAD R12, R5.reuse, 0x8, R12 ;  /* 0x00000008050c7824 */ /* 0x040fe400078e020c */
[----:B------:R-:W-:-:S02]  /*0680*/  IMAD R22, R5, 0x8, R22 ;  /* 0x0000000805167824 */ /* 0x000fc400078e0216 */
[C---:B------:R-:W-:Y:S02]  /*0690*/  IMAD R24, R5.reuse, 0x8, R24 ;  /* 0x0000000805187824 */ /* 0x040fe400078e0218 */
[C---:B------:R-:W-:Y:S02]  /*06a0*/  IMAD R26, R5.reuse, 0x8, R26 ;  /* 0x00000008051a7824 */ /* 0x040fe400078e021a */
[----:B------:R-:W-:Y:S02]  /*06b0*/  IMAD R28, R5, 0x8, R28 ;  /* 0x00000008051c7824 */ /* 0x000fe400078e021c */
[----:B--2---:R-:W-:Y:S01]  /*06c0*/  FFMA R11, R16, R23, R11 ;  /* 0x00000017100b7223 */ /* 0x004fe2000000000b */
[----:B------:R-:W-:-:S03]  /*06d0*/  IMAD.X R23, RZ, RZ, R15, P0 ;  /* 0x000000ffff177224 */ /* 0x000fc600000e060f */
[----:B---3--:R-:W-:-:S04]  /*06e0*/  FFMA R11, R18, R25, R11 ;  /* 0x00000019120b7223 */ /* 0x008fc8000000000b */
[----:B----4-:R-:W-:Y:S01]  /*06f0*/  FFMA R11, R20, R27, R11 ;  /* 0x0000001b140b7223 */ /* 0x010fe2000000000b */
[----:B------:R-:W-:Y:S06]  /*0700*/  BRA.U UP0, `(.L_x_2) ;  /* 0xfffffff900e47547 */ /* 0x000fec000b83ffff */
.L_x_1:
[----:B------:R-:W-:-:S09]  /*0710*/  UISETP.NE.AND UP0, UPT, UR7, URZ, UPT ;  /* 0x000000ff0700728c */ /* 0x000fd2000bf05270 */
[----:B------:R-:W-:Y:S05]  /*0720*/  BRA.U !UP0, `(.L_x_0) ;  /* 0x0000000508787547 */ /* 0x000fea000b800000 */
[----:B------:R-:W-:Y:S02]  /*0730*/  UISETP.GE.U32.AND UP0, UPT, UR7, 0x4, UPT ;  /* 0x000000040700788c */ /* 0x000fe4000bf06070 */
[----:B------:R-:W-:-:S04]  /*0740*/  ULOP3.LUT UR8, UR6, 0x3, URZ, 0xc0, !UPT ;  /* 0x0000000306087892 */ /* 0x000fc8000f8ec0ff */
[----:B------:R-:W-:-:S03]  /*0750*/  UISETP.NE.AND UP1, UPT, UR8, URZ, UPT ;  /* 0x000000ff0800728c */ /* 0x000fc6000bf25270 */
[----:B------:R-:W-:Y:S08]  /*0760*/  BRA.U !UP0, `(.L_x_3) ;  /* 0x0000000108ac7547 */ /* 0x000ff0000b800000 */
[----:B------:R-:W0:Y:S01]  /*0770*/  LDCU.128 UR12, c[0x0][0x390] ;  /* 0x00007200ff0c77ac */ /* 0x000e220008000c00 */
[----:B------:R-:W-:Y:S01]  /*0780*/  IMAD R2, R5, UR4, R0 ;  /* 0x0000000405027c24 */ /* 0x000fe2000f8e0200 */
[----:B------:R-:W-:Y:S01]  /*0790*/  IADD3 R13, P0, P1, R6, UR4, R7 ;  /* 0x00000004060d7c10 */ /* 0x000fe2000f91e007 */
[----:B------:R-:W-:Y:S02]  /*07a0*/  VIADD R9, R7, UR4 ;  /* 0x0000000407097c36 */ /* 0x000fe40008000000 */
[----:B------:R-:W-:Y:S01]  /*07b0*/  IMAD.IADD R10, R2, 0x1, R5 ;  /* 0x00000001020a7824 */ /* 0x000fe200078e0205 */
[----:B------:R-:W-:Y:S02]  /*07c0*/  IADD3.X R14, PT, PT, R8, RZ, RZ, P0, P1 ;  /* 0x000000ff080e7210 */ /* 0x000fe400007e24ff */
[----:B------:R-:W-:Y:S02]  /*07d0*/  IADD3 R15, P2, PT, R6, R9, RZ ;  /* 0x00000009060f7210 */ /* 0x000fe40007f5e0ff */
[----:B------:R-:W-:-:S02]  /*07e0*/  IADD3 R17, P1, PT, R2, UR5, RZ ;  /* 0x0000000502117c10 */ /* 0x000fc4000ff3e0ff */
[----:B------:R-:W-:Y:S01]  /*07f0*/  IADD3 R9, P3, PT, R10, UR5, RZ ;  /* 0x000000050a097c10 */ /* 0x000fe2000ff7e0ff */
[----:B------:R-:W-:Y:S01]  /*0800*/  IMAD.X R16, RZ, RZ, R8, P2 ;  /* 0x000000ffff107224 */ /* 0x000fe200010e0608 */
[----:B------:R-:W-:Y:S02]  /*0810*/  LEA.HI.X.SX32 R20, R2, UR9, 0x1, P1 ;  /* 0x0000000902147c11 */ /* 0x000fe400088f0eff */
[C---:B------:R-:W-:Y:S01]  /*0820*/  LEA.HI.X.SX32 R2, R10.reuse, UR9, 0x1, P3 ;  /* 0x000000090a027c11 */ /* 0x040fe200098f0eff */
[----:B------:R-:W-:Y:S01]  /*0830*/  IMAD.IADD R10, R10, 0x1, R5 ;  /* 0x000000010a0a7824 */ /* 0x000fe200078e0205 */
[----:B0-----:R-:W-:Y:S02]  /*0840*/  LEA R12, P0, R13, UR14, 0x2 ;  /* 0x0000000e0d0c7c11 */ /* 0x001fe4000f8010ff */
[----:B------:R-:W-:Y:S02]  /*0850*/  LEA R18, P1, R17, UR12, 0x2 ;  /* 0x0000000c11127c11 */ /* 0x000fe4000f8210ff */
[----:B------:R-:W-:-:S02]  /*0860*/  LEA.HI.X R13, R13, UR15, R14, 0x2, P0 ;  /* 0x0000000f0d0d7c11 */ /* 0x000fc400080f140e */
[----:B------:R-:W-:Y:S02]  /*0870*/  LEA R22, P0, R15, UR14, 0x2 ;  /* 0x0000000e0f167c11 */ /* 0x000fe4000f8010ff */
[----:B------:R-:W-:Y:S02]  /*0880*/  LEA R14, P2, R9, UR12, 0x2 ;  /* 0x0000000c090e7c11 */ /* 0x000fe4000f8410ff */
[----:B------:R-:W-:Y:S02]  /*0890*/  LEA.HI.X R23, R15, UR15, R16, 0x2, P0 ;  /* 0x0000000f0f177c11 */ /* 0x000fe400080f1410 */
[----:B------:R-:W-:Y:S02]  /*08a0*/  LEA.HI.X R19, R17, UR13, R20, 0x2, P1 ;  /* 0x0000000d11137c11 */ /* 0x000fe400088f1414 */
[----:B------:R-:W-:Y:S01]  /*08b0*/  LEA.HI.X R15, R9, UR13, R2, 0x2, P2 ;  /* 0x0000000d090f7c11 */ /* 0x000fe200090f1402 */
[C---:B------:R-:W-:Y:S01]  /*08c0*/  IMAD.IADD R2, R10.reuse, 0x1, R5 ;  /* 0x000000010a027824 */ /* 0x040fe200078e0205 */
[C---:B------:R-:W-:Y:S01]  /*08d0*/  IADD3 R17, P0, PT, R10.reuse, UR5, RZ ;  /* 0x000000050a117c10 */ /* 0x040fe2000ff1e0ff */
[----:B------:R-:W2:Y:S03]  /*08e0*/  LDG.E R22, desc[UR10][R22.64] ;  /* 0x0000000a16167981 */ /* 0x000ea6000c1e1900 */
[----:B------:R-:W-:Y:S01]  /*08f0*/  LEA.HI.X.SX32 R10, R10, UR9, 0x1, P0 ;  /* 0x000000090a0a7c11 */ /* 0x000fe200080f0eff */
[----:B------:R-:W2:Y:S01]  /*0900*/  LDG.E R18, desc[UR10][R18.64] ;  /* 0x0000000a12127981 */ /* 0x000ea2000c1e1900 */
[----:B------:R-:W-:-:S02]  /*0910*/  LEA R16, P0, R17, UR12, 0x2 ;  /* 0x0000000c11107c11 */ /* 0x000fc4000f8010ff */
[C---:B------:R-:W-:Y:S01]  /*0920*/  IADD3 R9, P1, PT, R2.reuse, UR5, RZ ;  /* 0x0000000502097c10 */ /* 0x040fe2000ff3e0ff */
[----:B------:R-:W3:Y:S01]  /*0930*/  LDG.E R15, desc[UR10][R14.64] ;  /* 0x0000000a0e0f7981 */ /* 0x000ee2000c1e1900 */
[----:B------:R-:W-:Y:S02]  /*0940*/  LEA.HI.X R17, R17, UR13, R10, 0x2, P0 ;  /* 0x0000000d11117c11 */ /* 0x000fe400080f140a */
[C---:B------:R-:W-:Y:S02]  /*0950*/  LEA R20, P0, R9.reuse, UR12, 0x2 ;  /* 0x0000000c09147c11 */ /* 0x040fe4000f8010ff */
[----:B------:R-:W-:Y:S02]  /*0960*/  LEA.HI.X.SX32 R10, R2, UR9, 0x1, P1 ;  /* 0x00000009020a7c11 */ /* 0x000fe400088f0eff */
[----:B------:R-:W3:Y:S02]  /*0970*/  LDG.E R2, desc[UR10][R12.64+0x4] ;  /* 0x0000040a0c027981 */ /* 0x000ee4000c1e1900 */
[----:B------:R-:W-:-:S02]  /*0980*/  LEA.HI.X R21, R9, UR13, R10, 0x2, P0 ;  /* 0x0000000d09157c11 */ /* 0x000fc400080f140a */
[----:B------:R-:W4:Y:S04]  /*0990*/  LDG.E R17, desc[UR10][R16.64] ;  /* 0x0000000a10117981 */ /* 0x000f28000c1e1900 */
[----:B------:R-:W4:Y:S04]  /*09a0*/  LDG.E R9, desc[UR10][R12.64+0x8] ;  /* 0x0000080a0c097981 */ /* 0x000f28000c1e1900 */
[----:B------:R-:W5:Y:S04]  /*09b0*/  LDG.E R10, desc[UR10][R12.64+0xc] ;  /* 0x00000c0a0c0a7981 */ /* 0x000f68000c1e1900 */
[----:B------:R-:W5:Y:S01]  /*09c0*/  LDG.E R21, desc[UR10][R20.64] ;  /* 0x0000000a14157981 */ /* 0x000f62000c1e1900 */
[----:B------:R-:W-:Y:S01]  /*09d0*/  UIADD3 UR4, UPT, UPT, UR4, 0x4, URZ ;  /* 0x0000000404047890 */ /* 0x000fe2000fffe0ff */
[----:B--2---:R-:W-:-:S04]  /*09e0*/  FFMA R18, R18, R22, R11 ;  /* 0x0000001612127223 */ /* 0x004fc8000000000b */
[----:B---3--:R-:W-:-:S04]  /*09f0*/  FFMA R2, R15, R2, R18 ;  /* 0x000000020f027223 */ /* 0x008fc80000000012 */
[----:B----4-:R-:W-:-:S04]  /*0a00*/  FFMA R2, R17, R9, R2 ;  /* 0x0000000911027223 */ /* 0x010fc80000000002 */
[----:B-----5:R-:W-:-:S07]  /*0a10*/  FFMA R11, R21, R10, R2 ;  /* 0x0000000a150b7223 */ /* 0x020fce0000000002 */
.L_x_3:
[----:B------:R-:W-:Y:S05]  /*0a20*/  BRA.U !UP1, `(.L_x_0) ;  /* 0x0000000109b87547 */ /* 0x000fea000b800000 */
[----:B------:R-:W-:Y:S02]  /*0a30*/  UISETP.NE.AND UP0, UPT, UR8, 0x1, UPT ;  /* 0x000000010800788c */ /* 0x000fe4000bf05270 */
[----:B------:R-:W-:-:S04]  /*0a40*/  ULOP3.LUT UR6, UR6, 0x1, URZ, 0xc0, !UPT ;  /* 0x0000000106067892 */ /* 0x000fc8000f8ec0ff */
[----:B------:R-:W-:-:S03]  /*0a50*/  UISETP.NE.U32.AND UP1, UPT, UR6, 0x1, UPT ;  /* 0x000000010600788c */ /* 0x000fc6000bf25070 */
[----:B------:R-:W-:Y:S08]  /*0a60*/  BRA.U !UP0, `(.L_x_4) ;  /* 0x00000001086c7547 */ /* 0x000ff0000b800000 */
[----:B------:R-:W0:Y:S01]  /*0a70*/  LDCU.128 UR12, c[0x0][0x390] ;  /* 0x00007200ff0c77ac */ /* 0x000e220008000c00 */
[----:B------:R-:W-:Y:S01]  /*0a80*/  VIADD R9, R7, UR4 ;  /* 0x0000000407097c36 */ /* 0x000fe20008000000 */
[----:B------:R-:W-:Y:S01]  /*0a90*/  IADD3 R20, P2, P3, R6, UR4, R7 ;  /* 0x0000000406147c10 */ /* 0x000fe2000fb5e007 */
[----:B------:R-:W-:-:S03]  /*0aa0*/  IMAD R2, R5, UR4, R0 ;  /* 0x0000000405027c24 */ /* 0x000fc6000f8e0200 */
[----:B------:R-:W-:Y:S01]  /*0ab0*/  IADD3 R9, P0, PT, R6, R9, RZ ;  /* 0x0000000906097210 */ /* 0x000fe20007f1e0ff */
[----:B------:R-:W-:Y:S01]  /*0ac0*/  IMAD.IADD R13, R2, 0x1, R5 ;  /* 0x00000001020d7824 */ /* 0x000fe200078e0205 */
[----:B------:R-:W-:-:S03]  /*0ad0*/  IADD3.X R21, PT, PT, R8, RZ, RZ, P2, P3 ;  /* 0x000000ff08157210 */ /* 0x000fc600017e64ff */
[----:B------:R-:W-:Y:S01]  /*0ae0*/  IMAD.X R10, RZ, RZ, R8, P0 ;  /* 0x000000ffff0a7224 */ /* 0x000fe200000e0608 */
[C---:B0-----:R-:W-:Y:S02]  /*0af0*/  LEA R14, P0, R9.reuse, UR14, 0x2 ;  /* 0x0000000e090e7c11 */ /* 0x041fe4000f8010ff */
[----:B------:R-:W-:Y:S02]  /*0b00*/  LEA R12, P1, R20, UR14, 0x2 ;  /* 0x0000000e140c7c11 */ /* 0x000fe4000f8210ff */
[----:B------:R-:W-:Y:S02]  /*0b10*/  LEA.HI.X R15, R9, UR15, R10, 0x2, P0 ;  /* 0x0000000f090f7c11 */ /* 0x000fe400080f140a */
[C---:B------:R-:W-:Y:S02]  /*0b20*/  IADD3 R9, P4, PT, R2.reuse, UR5, RZ ;  /* 0x0000000502097c10 */ /* 0x040fe4000ff9e0ff */
[----:B------:R-:W-:Y:S01]  /*0b30*/  IADD3 R10, P0, PT, R13, UR5, RZ ;  /* 0x000000050d0a7c10 */ /* 0x000fe2000ff1e0ff */
[----:B------:R-:W2:Y:S01]  /*0b40*/  LDG.E R14, desc[UR10][R14.64] ;  /* 0x0000000a0e0e7981 */ /* 0x000ea2000c1e1900 */
[----:B------:R-:W-:-:S02]  /*0b50*/  LEA.HI.X.SX32 R2, R2, UR9, 0x1, P4 ;  /* 0x0000000902027c11 */ /* 0x000fc4000a0f0eff */
[----:B------:R-:W-:Y:S02]  /*0b60*/  LEA R18, P2, R9, UR12, 0x2 ;  /* 0x0000000c09127c11 */ /* 0x000fe4000f8410ff */
[----:B------:R-:W-:Y:S02]  /*0b70*/  LEA R16, P3, R10, UR12, 0x2 ;  /* 0x0000000c0a107c11 */ /* 0x000fe4000f8610ff */
[----:B------:R-:W-:Y:S02]  /*0b80*/  LEA.HI.X.SX32 R17, R13, UR9, 0x1, P0 ;  /* 0x000000090d117c11 */ /* 0x000fe400080f0eff */
[----:B------:R-:W-:Y:S02]  /*0b90*/  LEA.HI.X R19, R9, UR13, R2, 0x2, P2 ;  /* 0x0000000d09137c11 */ /* 0x000fe400090f1402 */
[----:B------:R-:W-:Y:S02]  /*0ba0*/  LEA.HI.X R13, R20, UR15, R21, 0x2, P1 ;  /* 0x0000000f140d7c11 */ /* 0x000fe400088f1415 */
[----:B------:R-:W-:Y:S01]  /*0bb0*/  LEA.HI.X R17, R10, UR13, R17, 0x2, P3 ;  /* 0x0000000d0a117c11 */ /* 0x000fe200098f1411 */
[----:B------:R-:W2:Y:S04]  /*0bc0*/  LDG.E R18, desc[UR10][R18.64] ;  /* 0x0000000a12127981 */ /* 0x000ea8000c1e1900 */
[----:B------:R-:W3:Y:S04]  /*0bd0*/  LDG.E R12, desc[UR10][R12.64+0x4] ;  /* 0x0000040a0c0c7981 */ /* 0x000ee8000c1e1900 */
[----:B------:R-:W3:Y:S01]  /*0be0*/  LDG.E R16, desc[UR10][R16.64] ;  /* 0x0000000a10107981 */ /* 0x000ee2000c1e1900 */
[----:B------:R-:W-:Y:S01]  /*0bf0*/  UIADD3 UR4, UPT, UPT, UR4, 0x2, URZ ;  /* 0x0000000204047890 */ /* 0x000fe2000fffe0ff */
[----:B--2---:R-:W-:-:S04]  /*0c00*/  FFMA R11, R18, R14, R11 ;  /* 0x0000000e120b7223 */ /* 0x004fc8000000000b */
[----:B---3--:R-:W-:-:S07]  /*0c10*/  FFMA R11, R16, R12, R11 ;  /* 0x0000000c100b7223 */ /* 0x008fce000000000b */
.L_x_4:
[----:B------:R-:W-:Y:S05]  /*0c20*/  BRA.U UP1, `(.L_x_0) ;  /* 0x0000000101387547 */ /* 0x000fea000b800000 */
[----:B------:R-:W0:Y:S01]  /*0c30*/  LDCU.128 UR12, c[0x0][0x390] ;  /* 0x00007200ff0c77ac */ /* 0x000e220008000c00 */
[----:B------:R-:W-:Y:S02]  /*0c40*/  VIADD R7, R7, UR4 ;  /* 0x0000000407077c36 */ /* 0x000fe40008000000 */
[----:B------:R-:W-:-:S03]  /*0c50*/  IMAD R2, R5, UR4, R0 ;  /* 0x0000000405027c24 */ /* 0x000fc6000f8e0200 */
[----:B------:R-:W-:Y:S02]  /*0c60*/  IADD3 R7, P2, PT, R6, R7, RZ ;  /* 0x0000000706077210 */ /* 0x000fe40007f5e0ff */
[----:B------:R-:W-:-:S03]  /*0c70*/  IADD3 R9, P0, PT, R2, UR5, RZ ;  /* 0x0000000502097c10 */ /* 0x000fc6000ff1e0ff */
[----:B------:R-:W-:Y:S01]  /*0c80*/  IMAD.X R8, RZ, RZ, R8, P2 ;  /* 0x000000ffff087224 */ /* 0x000fe200010e0608 */
[----:B------:R-:W-:Y:S02]  /*0c90*/  LEA.HI.X.SX32 R2, R2, UR9, 0x1, P0 ;  /* 0x0000000902027c11 */ /* 0x000fe400080f0eff */
[----:B0-----:R-:W-:Y:S02]  /*0ca0*/  LEA R12, P3, R7, UR14, 0x2 ;  /* 0x0000000e070c7c11 */ /* 0x001fe4000f8610ff */
[----:B------:R-:W-:Y:S02]  /*0cb0*/  LEA R6, P1, R9, UR12, 0x2 ;  /* 0x0000000c09067c11 */ /* 0x000fe4000f8210ff */
[----:B------:R-:W-:Y:S02]  /*0cc0*/  LEA.HI.X R13, R7, UR15, R8, 0x2, P3 ;  /* 0x0000000f070d7c11 */ /* 0x000fe400098f1408 */
[----:B------:R-:W-:-:S03]  /*0cd0*/  LEA.HI.X R7, R9, UR13, R2, 0x2, P1 ;  /* 0x0000000d09077c11 */ /* 0x000fc600088f1402 */
[----:B------:R-:W2:Y:S04]  /*0ce0*/  LDG.E R12, desc[UR10][R12.64] ;  /* 0x0000000a0c0c7981 */ /* 0x000ea8000c1e1900 */
[----:B------:R-:W2:Y:S02]  /*0cf0*/  LDG.E R6, desc[UR10][R6.64] ;  /* 0x0000000a06067981 */ /* 0x000ea4000c1e1900 */
[----:B--2---:R-:W-:-:S07]  /*0d00*/  FFMA R11, R6, R12, R11 ;  /* 0x0000000c060b7223 */ /* 0x004fce000000000b */
.L_x_0:
[----:B------:R-:W0:Y:S01]  /*0d10*/  LDCU.64 UR4, c[0x0][0x3a0] ;  /* 0x00007400ff0477ac */ /* 0x000e220008000a00 */
[----:B------:R-:W-:-:S05]  /*0d20*/  IMAD R3, R3, R5, R0 ;  /* 0x0000000503037224 */ /* 0x000fca00078e0200 */
[----:B------:R-:W-:Y:S02]  /*0d30*/  SHF.R.S32.HI R5, RZ, 0x1f, R3 ;  /* 0x0000001fff057819 */ /* 0x000fe40000011403 */
[----:B------:R-:W-:-:S04]  /*0d40*/  IADD3 R3, P0, PT, R4, R3, RZ ;  /* 0x0000000304037210 */ /* 0x000fc80007f1e0ff */
[----:B------:R-:W-:Y:S02]  /*0d50*/  LEA.HI.X.SX32 R4, R4, R5, 0x1, P0 ;  /* 0x0000000504047211 */ /* 0x000fe400000f0eff */
[----:B0-----:R-:W-:-:S04]  /*0d60*/  LEA R2, P0, R3, UR4, 0x2 ;  /* 0x0000000403027c11 */ /* 0x001fc8000f8010ff */
[----:B------:R-:W-:-:S05]  /*0d70*/  LEA.HI.X R3, R3, UR5, R4, 0x2, P0 ;  /* 0x0000000503037c11 */ /* 0x000fca00080f1404 */
[----:B------:R-:W-:Y:S01]  /*0d80*/  STG.E desc[UR10][R2.64], R11 ;  /* 0x0000000b02007986 */ /* 0x000fe2000c10190a */
[----:B------:R-:W-:Y:S05]  /*0d90*/  EXIT ;  /* 0x000000000000794d */ /* 0x000fea0003800000 */
.L_x_5:
[----:B------:R-:W-:-:S00]  /*0da0*/  BRA `(.L_x_5) ;  /* 0xfffffffc00fc7947 */ /* 0x000fc0000383ffff */
[----:B------:R-:W-:-:S00]  /*0db0*/  NOP ;  /* 0x0000000000007918 */ /* 0x000fc00000000000 */
        /* <DEDUP_REMOVED lines=12> */
.L_x_6:


//--------------------- .nv.shared.reserved.0     --------------------------
	.section	.nv.shared.reserved.0,"aw",@nobits
	.weak		__nv_reservedSMEM_offset_0_alias
	.size		__nv_reservedSMEM_offset_0_alias, 0, 64
	.other		__nv_reservedSMEM_offset_0_alias,@"STO_CUDA_RESERVED_SHARED STV_DEFAULT"
__nv_reservedSMEM_offset_0_alias:
	.zero		0
	.zero		64


//--------------------- .nv.constant0._Z11gemm1_naiveiiiPfS_S_ --------------------------
	.section	.nv.constant0._Z11gemm1_naiveiiiPfS_S_,"a",@progbits
	.sectionflags	@""
	.align	4
.nv.constant0._Z11gemm1_naiveiiiPfS_S_:
	.zero		936


//--------------------- SYMBOLS --------------------------

	.type		.nv.reservedSmem.offset0,@object
	.size		.nv.reservedSmem.offset0,0x4
